//
// Generated by NVIDIA NVVM Compiler
//
// Compiler Build ID: CL-36424714
// Cuda compilation tools, release 13.0, V13.0.88
// Based on NVVM 20.0.0
//

.version 9.0
.target sm_100
.address_size 64

	// .globl	_Z15MatrixMulKernelPfS_S_
// _ZZ20MatrixMulTiledKernelPfS_S_E3Mds has been demoted
// _ZZ20MatrixMulTiledKernelPfS_S_E3Nds has been demoted

.visible .entry _Z15MatrixMulKernelPfS_S_(
	.param .u64 .ptr .align 1 _Z15MatrixMulKernelPfS_S__param_0,
	.param .u64 .ptr .align 1 _Z15MatrixMulKernelPfS_S__param_1,
	.param .u64 .ptr .align 1 _Z15MatrixMulKernelPfS_S__param_2
)
{
	.reg .pred 	%p<5>;
	.reg .b32 	%r<18>;
	.reg .b32 	%f<52>;
	.reg .b64 	%rd<18>;

	ld.param.u64 	%rd5, [_Z15MatrixMulKernelPfS_S__param_0];
	ld.param.u64 	%rd6, [_Z15MatrixMulKernelPfS_S__param_1];
	ld.param.u64 	%rd7, [_Z15MatrixMulKernelPfS_S__param_2];
	mov.u32 	%r8, %ctaid.y;
	mov.u32 	%r9, %ntid.y;
	mov.u32 	%r10, %tid.y;
	mad.lo.s32 	%r1, %r8, %r9, %r10;
	mov.u32 	%r11, %ctaid.x;
	mov.u32 	%r12, %ntid.x;
	mov.u32 	%r13, %tid.x;
	mad.lo.s32 	%r2, %r11, %r12, %r13;
	setp.gt.u32 	%p1, %r1, 447;
	setp.gt.s32 	%p2, %r2, 447;
	or.pred  	%p3, %p1, %p2;
	@%p3 bra 	$L__BB0_4;
	mul.lo.s32 	%r3, %r1, 448;
	mul.wide.u32 	%rd8, %r3, 4;
	cvta.to.global.u64 	%rd9, %rd5;
	add.s64 	%rd10, %rd8, %rd9;
	add.s64 	%rd17, %rd10, 32;
	cvta.to.global.u64 	%rd11, %rd6;
	add.s64 	%rd2, %rd11, 14336;
	mov.f32 	%f51, 0f00000000;
	mov.b32 	%r17, 0;
	mov.u32 	%r16, %r2;
$L__BB0_2:
	mul.wide.s32 	%rd12, %r16, 4;
	add.s64 	%rd13, %rd2, %rd12;
	ld.global.f32 	%f4, [%rd17+-32];
	ld.global.f32 	%f5, [%rd13+-14336];
	fma.rn.f32 	%f6, %f4, %f5, %f51;
	ld.global.f32 	%f7, [%rd17+-28];
	ld.global.f32 	%f8, [%rd13+-12544];
	fma.rn.f32 	%f9, %f7, %f8, %f6;
	ld.global.f32 	%f10, [%rd17+-24];
	ld.global.f32 	%f11, [%rd13+-10752];
	fma.rn.f32 	%f12, %f10, %f11, %f9;
	ld.global.f32 	%f13, [%rd17+-20];
	ld.global.f32 	%f14, [%rd13+-8960];
	fma.rn.f32 	%f15, %f13, %f14, %f12;
	ld.global.f32 	%f16, [%rd17+-16];
	ld.global.f32 	%f17, [%rd13+-7168];
	fma.rn.f32 	%f18, %f16, %f17, %f15;
	ld.global.f32 	%f19, [%rd17+-12];
	ld.global.f32 	%f20, [%rd13+-5376];
	fma.rn.f32 	%f21, %f19, %f20, %f18;
	ld.global.f32 	%f22, [%rd17+-8];
	ld.global.f32 	%f23, [%rd13+-3584];
	fma.rn.f32 	%f24, %f22, %f23, %f21;
	ld.global.f32 	%f25, [%rd17+-4];
	ld.global.f32 	%f26, [%rd13+-1792];
	fma.rn.f32 	%f27, %f25, %f26, %f24;
	ld.global.f32 	%f28, [%rd17];
	ld.global.f32 	%f29, [%rd13];
	fma.rn.f32 	%f30, %f28, %f29, %f27;
	ld.global.f32 	%f31, [%rd17+4];
	ld.global.f32 	%f32, [%rd13+1792];
	fma.rn.f32 	%f33, %f31, %f32, %f30;
	ld.global.f32 	%f34, [%rd17+8];
	ld.global.f32 	%f35, [%rd13+3584];
	fma.rn.f32 	%f36, %f34, %f35, %f33;
	ld.global.f32 	%f37, [%rd17+12];
	ld.global.f32 	%f38, [%rd13+5376];
	fma.rn.f32 	%f39, %f37, %f38, %f36;
	ld.global.f32 	%f40, [%rd17+16];
	ld.global.f32 	%f41, [%rd13+7168];
	fma.rn.f32 	%f42, %f40, %f41, %f39;
	ld.global.f32 	%f43, [%rd17+20];
	ld.global.f32 	%f44, [%rd13+8960];
	fma.rn.f32 	%f45, %f43, %f44, %f42;
	ld.global.f32 	%f46, [%rd17+24];
	ld.global.f32 	%f47, [%rd13+10752];
	fma.rn.f32 	%f48, %f46, %f47, %f45;
	ld.global.f32 	%f49, [%rd17+28];
	ld.global.f32 	%f50, [%rd13+12544];
	fma.rn.f32 	%f51, %f49, %f50, %f48;
	add.s32 	%r17, %r17, 16;
	add.s64 	%rd17, %rd17, 64;
	add.s32 	%r16, %r16, 7168;
	setp.ne.s32 	%p4, %r17, 448;
	@%p4 bra 	$L__BB0_2;
	add.s32 	%r15, %r3, %r2;
	cvta.to.global.u64 	%rd14, %rd7;
	mul.wide.s32 	%rd15, %r15, 4;
	add.s64 	%rd16, %rd14, %rd15;
	st.global.f32 	[%rd16], %f51;
$L__BB0_4:
	ret;

}
	// .globl	_Z20MatrixMulTiledKernelPfS_S_
.visible .entry _Z20MatrixMulTiledKernelPfS_S_(
	.param .u64 .ptr .align 1 _Z20MatrixMulTiledKernelPfS_S__param_0,
	.param .u64 .ptr .align 1 _Z20MatrixMulTiledKernelPfS_S__param_1,
	.param .u64 .ptr .align 1 _Z20MatrixMulTiledKernelPfS_S__param_2
)
{
	.reg .pred 	%p<2>;
	.reg .b32 	%r<29>;
	.reg .b32 	%f<198>;
	.reg .b64 	%rd<16>;
	// demoted variable
	.shared .align 4 .b8 _ZZ20MatrixMulTiledKernelPfS_S_E3Mds[16384];
	// demoted variable
	.shared .align 4 .b8 _ZZ20MatrixMulTiledKernelPfS_S_E3Nds[16384];
	ld.param.u64 	%rd6, [_Z20MatrixMulTiledKernelPfS_S__param_0];
	ld.param.u64 	%rd7, [_Z20MatrixMulTiledKernelPfS_S__param_1];
	ld.param.u64 	%rd5, [_Z20MatrixMulTiledKernelPfS_S__param_2];
	cvta.to.global.u64 	%rd1, %rd7;
	cvta.to.global.u64 	%rd8, %rd6;
	mov.u32 	%r13, %ctaid.x;
	mov.u32 	%r14, %ctaid.y;
	mov.u32 	%r15, %tid.x;
	mov.u32 	%r16, %tid.y;
	shl.b32 	%r17, %r14, 6;
	add.s32 	%r18, %r17, %r16;
	shl.b32 	%r19, %r13, 6;
	add.s32 	%r1, %r19, %r15;
	mul.lo.s32 	%r2, %r18, 448;
	add.s32 	%r20, %r2, %r15;
	shl.b32 	%r21, %r16, 8;
	mov.u32 	%r22, _ZZ20MatrixMulTiledKernelPfS_S_E3Mds;
	add.s32 	%r3, %r22, %r21;
	shl.b32 	%r23, %r15, 2;
	add.s32 	%r4, %r3, %r23;
	mov.u32 	%r24, _ZZ20MatrixMulTiledKernelPfS_S_E3Nds;
	add.s32 	%r6, %r24, %r23;
	add.s32 	%r5, %r6, %r21;
	mul.wide.u32 	%rd9, %r20, 4;
	add.s64 	%rd15, %rd8, %rd9;
	mad.lo.s32 	%r25, %r16, 448, %r15;
	add.s32 	%r27, %r25, %r19;
	mov.f32 	%f197, 0f00000000;
	mov.b32 	%r28, 0;
$L__BB1_1:
	ld.global.f32 	%f4, [%rd15];
	st.shared.f32 	[%r4], %f4;
	mul.wide.u32 	%rd10, %r27, 4;
	add.s64 	%rd11, %rd1, %rd10;
	ld.global.f32 	%f5, [%rd11];
	st.shared.f32 	[%r5], %f5;
	bar.sync 	0;
	ld.shared.f32 	%f6, [%r3];
	ld.shared.f32 	%f7, [%r6];
	fma.rn.f32 	%f8, %f6, %f7, %f197;
	ld.shared.f32 	%f9, [%r3+4];
	ld.shared.f32 	%f10, [%r6+256];
	fma.rn.f32 	%f11, %f9, %f10, %f8;
	ld.shared.f32 	%f12, [%r3+8];
	ld.shared.f32 	%f13, [%r6+512];
	fma.rn.f32 	%f14, %f12, %f13, %f11;
	ld.shared.f32 	%f15, [%r3+12];
	ld.shared.f32 	%f16, [%r6+768];
	fma.rn.f32 	%f17, %f15, %f16, %f14;
	ld.shared.f32 	%f18, [%r3+16];
	ld.shared.f32 	%f19, [%r6+1024];
	fma.rn.f32 	%f20, %f18, %f19, %f17;
	ld.shared.f32 	%f21, [%r3+20];
	ld.shared.f32 	%f22, [%r6+1280];
	fma.rn.f32 	%f23, %f21, %f22, %f20;
	ld.shared.f32 	%f24, [%r3+24];
	ld.shared.f32 	%f25, [%r6+1536];
	fma.rn.f32 	%f26, %f24, %f25, %f23;
	ld.shared.f32 	%f27, [%r3+28];
	ld.shared.f32 	%f28, [%r6+1792];
	fma.rn.f32 	%f29, %f27, %f28, %f26;
	ld.shared.f32 	%f30, [%r3+32];
	ld.shared.f32 	%f31, [%r6+2048];
	fma.rn.f32 	%f32, %f30, %f31, %f29;
	ld.shared.f32 	%f33, [%r3+36];
	ld.shared.f32 	%f34, [%r6+2304];
	fma.rn.f32 	%f35, %f33, %f34, %f32;
	ld.shared.f32 	%f36, [%r3+40];
	ld.shared.f32 	%f37, [%r6+2560];
	fma.rn.f32 	%f38, %f36, %f37, %f35;
	ld.shared.f32 	%f39, [%r3+44];
	ld.shared.f32 	%f40, [%r6+2816];
	fma.rn.f32 	%f41, %f39, %f40, %f38;
	ld.shared.f32 	%f42, [%r3+48];
	ld.shared.f32 	%f43, [%r6+3072];
	fma.rn.f32 	%f44, %f42, %f43, %f41;
	ld.shared.f32 	%f45, [%r3+52];
	ld.shared.f32 	%f46, [%r6+3328];
	fma.rn.f32 	%f47, %f45, %f46, %f44;
	ld.shared.f32 	%f48, [%r3+56];
	ld.shared.f32 	%f49, [%r6+3584];
	fma.rn.f32 	%f50, %f48, %f49, %f47;
	ld.shared.f32 	%f51, [%r3+60];
	ld.shared.f32 	%f52, [%r6+3840];
	fma.rn.f32 	%f53, %f51, %f52, %f50;
	ld.shared.f32 	%f54, [%r3+64];
	ld.shared.f32 	%f55, [%r6+4096];
	fma.rn.f32 	%f56, %f54, %f55, %f53;
	ld.shared.f32 	%f57, [%r3+68];
	ld.shared.f32 	%f58, [%r6+4352];
	fma.rn.f32 	%f59, %f57, %f58, %f56;
	ld.shared.f32 	%f60, [%r3+72];
	ld.shared.f32 	%f61, [%r6+4608];
	fma.rn.f32 	%f62, %f60, %f61, %f59;
	ld.shared.f32 	%f63, [%r3+76];
	ld.shared.f32 	%f64, [%r6+4864];
	fma.rn.f32 	%f65, %f63, %f64, %f62;
	ld.shared.f32 	%f66, [%r3+80];
	ld.shared.f32 	%f67, [%r6+5120];
	fma.rn.f32 	%f68, %f66, %f67, %f65;
	ld.shared.f32 	%f69, [%r3+84];
	ld.shared.f32 	%f70, [%r6+5376];
	fma.rn.f32 	%f71, %f69, %f70, %f68;
	ld.shared.f32 	%f72, [%r3+88];
	ld.shared.f32 	%f73, [%r6+5632];
	fma.rn.f32 	%f74, %f72, %f73, %f71;
	ld.shared.f32 	%f75, [%r3+92];
	ld.shared.f32 	%f76, [%r6+5888];
	fma.rn.f32 	%f77, %f75, %f76, %f74;
	ld.shared.f32 	%f78, [%r3+96];
	ld.shared.f32 	%f79, [%r6+6144];
	fma.rn.f32 	%f80, %f78, %f79, %f77;
	ld.shared.f32 	%f81, [%r3+100];
	ld.shared.f32 	%f82, [%r6+6400];
	fma.rn.f32 	%f83, %f81, %f82, %f80;
	ld.shared.f32 	%f84, [%r3+104];
	ld.shared.f32 	%f85, [%r6+6656];
	fma.rn.f32 	%f86, %f84, %f85, %f83;
	ld.shared.f32 	%f87, [%r3+108];
	ld.shared.f32 	%f88, [%r6+6912];
	fma.rn.f32 	%f89, %f87, %f88, %f86;
	ld.shared.f32 	%f90, [%r3+112];
	ld.shared.f32 	%f91, [%r6+7168];
	fma.rn.f32 	%f92, %f90, %f91, %f89;
	ld.shared.f32 	%f93, [%r3+116];
	ld.shared.f32 	%f94, [%r6+7424];
	fma.rn.f32 	%f95, %f93, %f94, %f92;
	ld.shared.f32 	%f96, [%r3+120];
	ld.shared.f32 	%f97, [%r6+7680];
	fma.rn.f32 	%f98, %f96, %f97, %f95;
	ld.shared.f32 	%f99, [%r3+124];
	ld.shared.f32 	%f100, [%r6+7936];
	fma.rn.f32 	%f101, %f99, %f100, %f98;
	ld.shared.f32 	%f102, [%r3+128];
	ld.shared.f32 	%f103, [%r6+8192];
	fma.rn.f32 	%f104, %f102, %f103, %f101;
	ld.shared.f32 	%f105, [%r3+132];
	ld.shared.f32 	%f106, [%r6+8448];
	fma.rn.f32 	%f107, %f105, %f106, %f104;
	ld.shared.f32 	%f108, [%r3+136];
	ld.shared.f32 	%f109, [%r6+8704];
	fma.rn.f32 	%f110, %f108, %f109, %f107;
	ld.shared.f32 	%f111, [%r3+140];
	ld.shared.f32 	%f112, [%r6+8960];
	fma.rn.f32 	%f113, %f111, %f112, %f110;
	ld.shared.f32 	%f114, [%r3+144];
	ld.shared.f32 	%f115, [%r6+9216];
	fma.rn.f32 	%f116, %f114, %f115, %f113;
	ld.shared.f32 	%f117, [%r3+148];
	ld.shared.f32 	%f118, [%r6+9472];
	fma.rn.f32 	%f119, %f117, %f118, %f116;
	ld.shared.f32 	%f120, [%r3+152];
	ld.shared.f32 	%f121, [%r6+9728];
	fma.rn.f32 	%f122, %f120, %f121, %f119;
	ld.shared.f32 	%f123, [%r3+156];
	ld.shared.f32 	%f124, [%r6+9984];
	fma.rn.f32 	%f125, %f123, %f124, %f122;
	ld.shared.f32 	%f126, [%r3+160];
	ld.shared.f32 	%f127, [%r6+10240];
	fma.rn.f32 	%f128, %f126, %f127, %f125;
	ld.shared.f32 	%f129, [%r3+164];
	ld.shared.f32 	%f130, [%r6+10496];
	fma.rn.f32 	%f131, %f129, %f130, %f128;
	ld.shared.f32 	%f132, [%r3+168];
	ld.shared.f32 	%f133, [%r6+10752];
	fma.rn.f32 	%f134, %f132, %f133, %f131;
	ld.shared.f32 	%f135, [%r3+172];
	ld.shared.f32 	%f136, [%r6+11008];
	fma.rn.f32 	%f137, %f135, %f136, %f134;
	ld.shared.f32 	%f138, [%r3+176];
	ld.shared.f32 	%f139, [%r6+11264];
	fma.rn.f32 	%f140, %f138, %f139, %f137;
	ld.shared.f32 	%f141, [%r3+180];
	ld.shared.f32 	%f142, [%r6+11520];
	fma.rn.f32 	%f143, %f141, %f142, %f140;
	ld.shared.f32 	%f144, [%r3+184];
	ld.shared.f32 	%f145, [%r6+11776];
	fma.rn.f32 	%f146, %f144, %f145, %f143;
	ld.shared.f32 	%f147, [%r3+188];
	ld.shared.f32 	%f148, [%r6+12032];
	fma.rn.f32 	%f149, %f147, %f148, %f146;
	ld.shared.f32 	%f150, [%r3+192];
	ld.shared.f32 	%f151, [%r6+12288];
	fma.rn.f32 	%f152, %f150, %f151, %f149;
	ld.shared.f32 	%f153, [%r3+196];
	ld.shared.f32 	%f154, [%r6+12544];
	fma.rn.f32 	%f155, %f153, %f154, %f152;
	ld.shared.f32 	%f156, [%r3+200];
	ld.shared.f32 	%f157, [%r6+12800];
	fma.rn.f32 	%f158, %f156, %f157, %f155;
	ld.shared.f32 	%f159, [%r3+204];
	ld.shared.f32 	%f160, [%r6+13056];
	fma.rn.f32 	%f161, %f159, %f160, %f158;
	ld.shared.f32 	%f162, [%r3+208];
	ld.shared.f32 	%f163, [%r6+13312];
	fma.rn.f32 	%f164, %f162, %f163, %f161;
	ld.shared.f32 	%f165, [%r3+212];
	ld.shared.f32 	%f166, [%r6+13568];
	fma.rn.f32 	%f167, %f165, %f166, %f164;
	ld.shared.f32 	%f168, [%r3+216];
	ld.shared.f32 	%f169, [%r6+13824];
	fma.rn.f32 	%f170, %f168, %f169, %f167;
	ld.shared.f32 	%f171, [%r3+220];
	ld.shared.f32 	%f172, [%r6+14080];
	fma.rn.f32 	%f173, %f171, %f172, %f170;
	ld.shared.f32 	%f174, [%r3+224];
	ld.shared.f32 	%f175, [%r6+14336];
	fma.rn.f32 	%f176, %f174, %f175, %f173;
	ld.shared.f32 	%f177, [%r3+228];
	ld.shared.f32 	%f178, [%r6+14592];
	fma.rn.f32 	%f179, %f177, %f178, %f176;
	ld.shared.f32 	%f180, [%r3+232];
	ld.shared.f32 	%f181, [%r6+14848];
	fma.rn.f32 	%f182, %f180, %f181, %f179;
	ld.shared.f32 	%f183, [%r3+236];
	ld.shared.f32 	%f184, [%r6+15104];
	fma.rn.f32 	%f185, %f183, %f184, %f182;
	ld.shared.f32 	%f186, [%r3+240];
	ld.shared.f32 	%f187, [%r6+15360];
	fma.rn.f32 	%f188, %f186, %f187, %f185;
	ld.shared.f32 	%f189, [%r3+244];
	ld.shared.f32 	%f190, [%r6+15616];
	fma.rn.f32 	%f191, %f189, %f190, %f188;
	ld.shared.f32 	%f192, [%r3+248];
	ld.shared.f32 	%f193, [%r6+15872];
	fma.rn.f32 	%f194, %f192, %f193, %f191;
	ld.shared.f32 	%f195, [%r3+252];
	ld.shared.f32 	%f196, [%r6+16128];
	fma.rn.f32 	%f197, %f195, %f196, %f194;
	bar.sync 	0;
	add.s32 	%r28, %r28, 1;
	add.s64 	%rd15, %rd15, 256;
	add.s32 	%r27, %r27, 28672;
	setp.ne.s32 	%p1, %r28, 7;
	@%p1 bra 	$L__BB1_1;
	cvta.to.global.u64 	%rd12, %rd5;
	add.s32 	%r26, %r2, %r1;
	mul.wide.u32 	%rd13, %r26, 4;
	add.s64 	%rd14, %rd12, %rd13;
	st.global.f32 	[%rd14], %f197;
	ret;

}


// ===== COMPILED SASS (sm_100) =====

	.target	sm_100

	.elftype	@"ET_EXEC"


//--------------------- .note.nv.tkinfo           --------------------------
	.section	.note.nv.tkinfo,"",@"SHT_NOTE"
	.sectionflags	@"SHF_NOTE_NV_TKINFO"
	.tkinfo
        /*0018*/ 	.word	0x00000002
        /*0030*/ 	.string	""
        /*0030*/ 	.string	"ptxas"
        /*0030*/ 	.string	"Cuda compilation tools, release 13.0, V13.0.88"
        /*0030*/ 	.string	"Build cuda_13.0.r13.0/compiler.36424714_0"
        /*0030*/ 	.string	"-arch sm_100 -m 64 "



//--------------------- .note.nv.cuinfo           --------------------------
	.section	.note.nv.cuinfo,"",@"SHT_NOTE"
	.sectionflags	@"SHF_NOTE_NV_CUINFO"
        /*0018*/ 	.short	0x0002
        /*001a*/ 	.short	0x0064
        /*001c*/ 	.short	0x0082
	.zero		2


//--------------------- .nv.info                  --------------------------
	.section	.nv.info,"",@"SHT_CUDA_INFO"
	.align	4


	//----- nvinfo : EIATTR_REGCOUNT
	.align		4
        /*0000*/ 	.byte	0x04, 0x2f
        /*0002*/ 	.short	(.L_1 - .L_0)
	.align		4
.L_0:
        /*0004*/ 	.word	index@(_Z15MatrixMulKernelPfS_S_)
        /*0008*/ 	.word	0x0000001f


	//----- nvinfo : EIATTR_FRAME_SIZE
	.align		4
.L_1:
        /*000c*/ 	.byte	0x04, 0x11
        /*000e*/ 	.short	(.L_3 - .L_2)
	.align		4
.L_2:
        /*0010*/ 	.word	index@(_Z15MatrixMulKernelPfS_S_)
        /*0014*/ 	.word	0x00000000


	//----- nvinfo : EIATTR_REGCOUNT
	.align		4
.L_3:
        /*0018*/ 	.byte	0x04, 0x2f
        /*001a*/ 	.short	(.L_5 - .L_4)
	.align		4
.L_4:
        /*001c*/ 	.word	index@(_Z20MatrixMulTiledKernelPfS_S_)
        /*0020*/ 	.word	0x00000020


	//----- nvinfo : EIATTR_FRAME_SIZE
	.align		4
.L_5:
        /*0024*/ 	.byte	0x04, 0x11
        /*0026*/ 	.short	(.L_7 - .L_6)
	.align		4
.L_6:
        /*0028*/ 	.word	index@(_Z20MatrixMulTiledKernelPfS_S_)
        /*002c*/ 	.word	0x00000000


	//----- nvinfo : EIATTR_MIN_STACK_SIZE
	.align		4
.L_7:
        /*0030*/ 	.byte	0x04, 0x12
        /*0032*/ 	.short	(.L_9 - .L_8)
	.align		4
.L_8:
        /*0034*/ 	.word	index@(_Z20MatrixMulTiledKernelPfS_S_)
        /*0038*/ 	.word	0x00000000


	//----- nvinfo : EIATTR_MIN_STACK_SIZE
	.align		4
.L_9:
        /*003c*/ 	.byte	0x04, 0x12
        /*003e*/ 	.short	(.L_11 - .L_10)
	.align		4
.L_10:
        /*0040*/ 	.word	index@(_Z15MatrixMulKernelPfS_S_)
        /*0044*/ 	.word	0x00000000
.L_11:


//--------------------- .nv.compat                --------------------------
	.section	.nv.compat,"",@"SHT_CUDA_COMPAT_INFO"
	.align	4
        /*0000*/ 	.byte	0x02, 0x09, 0x00, 0x00, 0x02, 0x02, 0x01, 0x00, 0x02, 0x05, 0x05, 0x00, 0x03, 0x07, 0x01, 0x01
        /*0010*/ 	.byte	0x02, 0x03, 0x00, 0x00, 0x02, 0x06, 0x01, 0x00, 0x04, 0x0b, 0x08, 0x00, 0x09, 0x00, 0x00, 0x00
        /*0020*/ 	.byte	0x00, 0x00, 0x00, 0x00


//--------------------- .nv.info._Z20MatrixMulTiledKernelPfS_S_ --------------------------
	.section	.nv.info._Z20MatrixMulTiledKernelPfS_S_,"",@"SHT_CUDA_INFO"
	.sectionflags	@""
	.align	4


	//----- nvinfo : EIATTR_CUDA_API_VERSION
	.align		4
        /*0000*/ 	.byte	0x04, 0x37
        /*0002*/ 	.short	(.L_13 - .L_12)
.L_12:
        /*0004*/ 	.word	0x00000082


	//----- nvinfo : EIATTR_KPARAM_INFO
	.align		4
.L_13:
        /*0008*/ 	.byte	0x04, 0x17
        /*000a*/ 	.short	(.L_15 - .L_14)
.L_14:
        /*000c*/ 	.word	0x00000000
        /*0010*/ 	.short	0x0002
        /*0012*/ 	.short	0x0010
        /*0014*/ 	.byte	0x00, 0xf5, 0x21, 0x00


	//----- nvinfo : EIATTR_KPARAM_INFO
	.align		4
.L_15:
        /*0018*/ 	.byte	0x04, 0x17
        /*001a*/ 	.short	(.L_17 - .L_16)
.L_16:
        /*001c*/ 	.word	0x00000000
        /*0020*/ 	.short	0x0001
        /*0022*/ 	.short	0x0008
        /*0024*/ 	.byte	0x00, 0xf5, 0x21, 0x00


	//----- nvinfo : EIATTR_KPARAM_INFO
	.align		4
.L_17:
        /*0028*/ 	.byte	0x04, 0x17
        /*002a*/ 	.short	(.L_19 - .L_18)
.L_18:
        /*002c*/ 	.word	0x00000000
        /*0030*/ 	.short	0x0000
        /*0032*/ 	.short	0x0000
        /*0034*/ 	.byte	0x00, 0xf5, 0x21, 0x00


	//----- nvinfo : EIATTR_SPARSE_MMA_MASK
	.align		4
.L_19:
        /*0038*/ 	.byte	0x03, 0x50
        /*003a*/ 	.short	0x0000


	//----- nvinfo : EIATTR_MAXREG_COUNT
	.align		4
        /*003c*/ 	.byte	0x03, 0x1b
        /*003e*/ 	.short	0x00ff


	//----- nvinfo : EIATTR_NUM_BARRIERS
	.align		4
        /*0040*/ 	.byte	0x02, 0x4c
        /*0042*/ 	.byte	0x01
	.zero		1


	//----- nvinfo : EIATTR_MERCURY_ISA_VERSION
	.align		4
        /*0044*/ 	.byte	0x03, 0x5f
        /*0046*/ 	.short	0x0101


	//----- nvinfo : EIATTR_VRC_CTA_INIT_COUNT
	.align		4
        /*0048*/ 	.byte	0x02, 0x4a
	.zero		1
	.zero		1


	//----- nvinfo : EIATTR_EXIT_INSTR_OFFSETS
	.align		4
        /*004c*/ 	.byte	0x04, 0x1c
        /*004e*/ 	.short	(.L_21 - .L_20)


	//   ....[0]....
.L_20:
        /*0050*/ 	.word	0x00000bd0


	//----- nvinfo : EIATTR_CBANK_PARAM_SIZE
	.align		4
.L_21:
        /*0054*/ 	.byte	0x03, 0x19
        /*0056*/ 	.short	0x0018


	//----- nvinfo : EIATTR_PARAM_CBANK
	.align		4
        /*0058*/ 	.byte	0x04, 0x0a
        /*005a*/ 	.short	(.L_23 - .L_22)
	.align		4
.L_22:
        /*005c*/ 	.word	index@(.nv.constant0._Z20MatrixMulTiledKernelPfS_S_)
        /*0060*/ 	.short	0x0380
        /*0062*/ 	.short	0x0018


	//----- nvinfo : EIATTR_SW_WAR
	.align		4
.L_23:
        /*0064*/ 	.byte	0x04, 0x36
        /*0066*/ 	.short	(.L_25 - .L_24)
.L_24:
        /*0068*/ 	.word	0x00000008
.L_25:


//--------------------- .nv.info._Z15MatrixMulKernelPfS_S_ --------------------------
	.section	.nv.info._Z15MatrixMulKernelPfS_S_,"",@"SHT_CUDA_INFO"
	.sectionflags	@""
	.align	4


	//----- nvinfo : EIATTR_CUDA_API_VERSION
	.align		4
        /*0000*/ 	.byte	0x04, 0x37
        /*0002*/ 	.short	(.L_27 - .L_26)
.L_26:
        /*0004*/ 	.word	0x00000082


	//----- nvinfo : EIATTR_KPARAM_INFO
	.align		4
.L_27:
        /*0008*/ 	.byte	0x04, 0x17
        /*000a*/ 	.short	(.L_29 - .L_28)
.L_28:
        /*000c*/ 	.word	0x00000000
        /*0010*/ 	.short	0x0002
        /*0012*/ 	.short	0x0010
        /*0014*/ 	.byte	0x00, 0xf5, 0x21, 0x00


	//----- nvinfo : EIATTR_KPARAM_INFO
	.align		4
.L_29:
        /*0018*/ 	.byte	0x04, 0x17
        /*001a*/ 	.short	(.L_31 - .L_30)
.L_30:
        /*001c*/ 	.word	0x00000000
        /*0020*/ 	.short	0x0001
        /*0022*/ 	.short	0x0008
        /*0024*/ 	.byte	0x00, 0xf5, 0x21, 0x00


	//----- nvinfo : EIATTR_KPARAM_INFO
	.align		4
.L_31:
        /*0028*/ 	.byte	0x04, 0x17
        /*002a*/ 	.short	(.L_33 - .L_32)
.L_32:
        /*002c*/ 	.word	0x00000000
        /*0030*/ 	.short	0x0000
        /*0032*/ 	.short	0x0000
        /*0034*/ 	.byte	0x00, 0xf5, 0x21, 0x00


	//----- nvinfo : EIATTR_SPARSE_MMA_MASK
	.align		4
.L_33:
        /*0038*/ 	.byte	0x03, 0x50
        /*003a*/ 	.short	0x0000


	//----- nvinfo : EIATTR_MAXREG_COUNT
	.align		4
        /*003c*/ 	.byte	0x03, 0x1b
        /*003e*/ 	.short	0x00ff


	//----- nvinfo : EIATTR_MERCURY_ISA_VERSION
	.align		4
        /*0040*/ 	.byte	0x03, 0x5f
        /*0042*/ 	.short	0x0101


	//----- nvinfo : EIATTR_VRC_CTA_INIT_COUNT
	.align		4
        /*0044*/ 	.byte	0x02, 0x4a
	.zero		1
	.zero		1


	//----- nvinfo : EIATTR_EXIT_INSTR_OFFSETS
	.align		4
        /*0048*/ 	.byte	0x04, 0x1c
        /*004a*/ 	.short	(.L_35 - .L_34)


	//   ....[0]....
.L_34:
        /*004c*/ 	.word	0x000000b0


	//   ....[1]....
        /*0050*/ 	.word	0x00000550


	//----- nvinfo : EIATTR_CBANK_PARAM_SIZE
	.align		4
.L_35:
        /*0054*/ 	.byte	0x03, 0x19
        /*0056*/ 	.short	0x0018


	//----- nvinfo : EIATTR_PARAM_CBANK
	.align		4
        /*0058*/ 	.byte	0x04, 0x0a
        /*005a*/ 	.short	(.L_37 - .L_36)
	.align		4
.L_36:
        /*005c*/ 	.word	index@(.nv.constant0._Z15MatrixMulKernelPfS_S_)
        /*0060*/ 	.short	0x0380
        /*0062*/ 	.short	0x0018


	//----- nvinfo : EIATTR_SW_WAR
	.align		4
.L_37:
        /*0064*/ 	.byte	0x04, 0x36
        /*0066*/ 	.short	(.L_39 - .L_38)
.L_38:
        /*0068*/ 	.word	0x00000008
.L_39:


//--------------------- .nv.callgraph             --------------------------
	.section	.nv.callgraph,"",@"SHT_CUDA_CALLGRAPH"
	.align	4
	.sectionentsize	8
	.align		4
        /*0000*/ 	.word	0x00000000
	.align		4
        /*0004*/ 	.word	0xffffffff
	.align		4
        /*0008*/ 	.word	0x00000000
	.align		4
        /*000c*/ 	.word	0xfffffffe
	.align		4
        /*0010*/ 	.word	0x00000000
	.align		4
        /*0014*/ 	.word	0xfffffffd
	.align		4
        /*0018*/ 	.word	0x00000000
	.align		4
        /*001c*/ 	.word	0xfffffffc


//--------------------- .text._Z20MatrixMulTiledKernelPfS_S_ --------------------------
	.section	.text._Z20MatrixMulTiledKernelPfS_S_,"ax",@progbits
	.align	128
        .global         _Z20MatrixMulTiledKernelPfS_S_
        .type           _Z20MatrixMulTiledKernelPfS_S_,@function
        .size           _Z20MatrixMulTiledKernelPfS_S_,(.L_x_4 - _Z20MatrixMulTiledKernelPfS_S_)
        .other          _Z20MatrixMulTiledKernelPfS_S_,@"STO_CUDA_ENTRY STV_DEFAULT"
_Z20MatrixMulTiledKernelPfS_S_:
.text._Z20MatrixMulTiledKernelPfS_S_:
[----:B------:R-:W-:Y:S01]  /*0000*/  LDC R1, c[0x0][0x37c] ;  /* 0x0000df00ff017b82 */ /* 0x000fe20000000800 */
[----:B------:R-:W0:Y:S07]  /*0010*/  S2R R17, SR_CTAID.Y ;  /* 0x0000000000117919 */ /* 0x000e2e0000002600 */
[----:B------:R-:W1:Y:S01]  /*0020*/  LDC.64 R4, c[0x0][0x380] ;  /* 0x0000e000ff047b82 */ /* 0x000e620000000a00 */
[----:B------:R-:W-:Y:S01]  /*0030*/  UMOV UR4, 0x400 ;  /* 0x0000040000047882 */ /* 0x000fe20000000000 */
[----:B------:R-:W-:Y:S01]  /*0040*/  HFMA2 R21, -RZ, RZ, 0, 0 ;  /* 0x00000000ff157431 */ /* 0x000fe200000001ff */
[----:B------:R-:W0:Y:S01]  /*0050*/  S2R R9, SR_TID.Y ;  /* 0x0000000000097919 */ /* 0x000e220000002200 */
[----:B------:R-:W-:Y:S01]  /*0060*/  UIADD3 UR5, UPT, UPT, UR4, 0x4000, URZ ;  /* 0x0000400004057890 */ /* 0x000fe2000fffe0ff */
[----:B------:R-:W2:Y:S01]  /*0070*/  LDCU.64 UR8, c[0x0][0x358] ;  /* 0x00006b00ff0877ac */ /* 0x000ea20008000a00 */
[----:B------:R-:W3:Y:S02]  /*0080*/  S2R R6, SR_TID.X ;  /* 0x0000000000067919 */ /* 0x000ee40000002100 */
[----:B------:R-:W4:Y:S01]  /*0090*/  S2UR UR6, SR_CgaCtaId ;  /* 0x00000000000679c3 */ /* 0x000f220000008800 */
[----:B------:R-:W5:Y:S07]  /*00a0*/  S2R R16, SR_CTAID.X ;  /* 0x0000000000107919 */ /* 0x000f6e0000002500 */
[----:B------:R-:W2:Y:S01]  /*00b0*/  LDC.64 R18, c[0x0][0x388] ;  /* 0x0000e200ff127b82 */ /* 0x000ea20000000a00 */
[----:B----4-:R-:W-:-:S02]  /*00c0*/  ULEA UR4, UR6, UR4, 0x18 ;  /* 0x0000000406047291 */ /* 0x010fc4000f8ec0ff */
[----:B------:R-:W-:Y:S01]  /*00d0*/  ULEA UR5, UR6, UR5, 0x18 ;  /* 0x0000000506057291 */ /* 0x000fe2000f8ec0ff */
[----:B0-----:R-:W-:-:S03]  /*00e0*/  LEA R17, R17, R9, 0x6 ;  /* 0x0000000911117211 */ /* 0x001fc600078e30ff */
[----:B------:R-:W-:Y:S01]  /*00f0*/  LEA R7, R9, UR4, 0x8 ;  /* 0x0000000409077c11 */ /* 0x000fe2000f8e40ff */
[----:B------:R-:W-:Y:S01]  /*0100*/  UMOV UR4, URZ ;  /* 0x000000ff00047c82 */ /* 0x000fe20008000000 */
[----:B---3--:R-:W-:-:S04]  /*0110*/  IMAD R3, R17, 0x1c0, R6 ;  /* 0x000001c011037824 */ /* 0x008fc800078e0206 */
[----:B-1----:R-:W-:-:S04]  /*0120*/  IMAD.WIDE.U32 R4, R3, 0x4, R4 ;  /* 0x0000000403047825 */ /* 0x002fc800078e0004 */
[C---:B------:R-:W-:Y:S01]  /*0130*/  IMAD R3, R9.reuse, 0x1c0, R6 ;  /* 0x000001c009037824 */ /* 0x040fe200078e0206 */
[----:B------:R-:W-:Y:S02]  /*0140*/  MOV R0, R4 ;  /* 0x0000000400007202 */ /* 0x000fe40000000f00 */
[----:B------:R-:W-:Y:S02]  /*0150*/  LEA R4, R6, UR5, 0x2 ;  /* 0x0000000506047c11 */ /* 0x000fe4000f8e10ff */
[C---:B-----5:R-:W-:Y:S02]  /*0160*/  LEA R3, R16.reuse, R3, 0x6 ;  /* 0x0000000310037211 */ /* 0x060fe400078e30ff */
[----:B------:R-:W-:Y:S02]  /*0170*/  LEA R16, R16, R6, 0x6 ;  /* 0x0000000610107211 */ /* 0x000fe400078e30ff */
[----:B------:R-:W-:Y:S02]  /*0180*/  LEA R6, R6, R7, 0x2 ;  /* 0x0000000706067211 */ /* 0x000fe400078e10ff */
[----:B------:R-:W-:-:S07]  /*0190*/  LEA R2, R9, R4, 0x8 ;  /* 0x0000000409027211 */ /* 0x000fce00078e40ff */
.L_x_0:
[----:B--2---:R-:W-:Y:S01]  /*01a0*/  IMAD.WIDE.U32 R24, R3, 0x4, R18 ;  /* 0x0000000403187825 */ /* 0x004fe200078e0012 */
[----:B------:R-:W-:Y:S02]  /*01b0*/  MOV R8, R0 ;  /* 0x0000000000087202 */ /* 0x000fe40000000f00 */
[----:B------:R-:W-:-:S03]  /*01c0*/  MOV R9, R5 ;  /* 0x0000000500097202 */ /* 0x000fc60000000f00 */
[----:B------:R-:W2:Y:S04]  /*01d0*/  LDG.E R25, desc[UR8][R24.64] ;  /* 0x0000000818197981 */ /* 0x000ea8000c1e1900 */
[----:B------:R-:W3:Y:S04]  /*01e0*/  LDG.E R29, desc[UR8][R8.64] ;  /* 0x00000008081d7981 */ /* 0x000ee8000c1e1900 */
[----:B---3--:R-:W-:Y:S04]  /*01f0*/  STS [R6], R29 ;  /* 0x0000001d06007388 */ /* 0x008fe80000000800 */
[----:B--2---:R-:W-:Y:S01]  /*0200*/  STS [R2], R25 ;  /* 0x0000001902007388 */ /* 0x004fe20000000800 */
[----:B------:R-:W-:Y:S06]  /*0210*/  BAR.SYNC.DEFER_BLOCKING 0x0 ;  /* 0x0000000000007b1d */ /* 0x000fec0000010000 */
[----:B------:R-:W-:Y:S04]  /*0220*/  LDS R26, [R4] ;  /* 0x00000000041a7984 */ /* 0x000fe80000000800 */
[----:B------:R-:W0:Y:S04]  /*0230*/  LDS.128 R12, [R7] ;  /* 0x00000000070c7984 */ /* 0x000e280000000c00 */
[----:B------:R-:W1:Y:S04]  /*0240*/  LDS R28, [R4+0x100] ;  /* 0x00010000041c7984 */ /* 0x000e680000000800 */
[----:B------:R-:W2:Y:S04]  /*0250*/  LDS R27, [R4+0x200] ;  /* 0x00020000041b7984 */ /* 0x000ea80000000800 */
[----:B------:R-:W3:Y:S04]  /*0260*/  LDS R20, [R4+0x300] ;  /* 0x0003000004147984 */ /* 0x000ee80000000800 */
[----:B------:R-:W-:Y:S04]  /*0270*/  LDS R23, [R4+0x400] ;  /* 0x0004000004177984 */ /* 0x000fe80000000800 */
[----:B------:R-:W4:Y:S04]  /*0280*/  LDS.128 R8, [R7+0x10] ;  /* 0x0000100007087984 */ /* 0x000f280000000c00 */
[----:B------:R-:W5:Y:S04]  /*0290*/  LDS R22, [R4+0x500] ;  /* 0x0005000004167984 */ /* 0x000f680000000800 */
[----:B------:R-:W5:Y:S04]  /*02a0*/  LDS R25, [R4+0x600] ;  /* 0x0006000004197984 */ /* 0x000f680000000800 */
[----:B------:R-:W5:Y:S01]  /*02b0*/  LDS R24, [R4+0x700] ;  /* 0x0007000004187984 */ /* 0x000f620000000800 */
[----:B0-----:R-:W-:-:S03]  /*02c0*/  FFMA R12, R12, R26, R21 ;  /* 0x0000001a0c0c7223 */ /* 0x001fc60000000015 */
[----:B------:R-:W-:Y:S01]  /*02d0*/  LDS R21, [R4+0x800] ;  /* 0x0008000004157984 */ /* 0x000fe20000000800 */
[----:B-1----:R-:W-:-:S03]  /*02e0*/  FFMA R12, R28, R13, R12 ;  /* 0x0000000d1c0c7223 */ /* 0x002fc6000000000c */
[----:B------:R-:W-:Y:S01]  /*02f0*/  LDS R26, [R4+0xb00] ;  /* 0x000b0000041a7984 */ /* 0x000fe20000000800 */
[----:B--2---:R-:W-:-:S04]  /*0300*/  FFMA R27, R27, R14, R12 ;  /* 0x0000000e1b1b7223 */ /* 0x004fc8000000000c */
[----:B---3--:R-:W-:Y:S02]  /*0310*/  FFMA R27, R20, R15, R27 ;  /* 0x0000000f141b7223 */ /* 0x008fe4000000001b */
[----:B------:R-:W0:Y:S04]  /*0320*/  LDS.128 R12, [R7+0x20] ;  /* 0x00002000070c7984 */ /* 0x000e280000000c00 */
[----:B------:R-:W1:Y:S01]  /*0330*/  LDS R20, [R4+0x900] ;  /* 0x0009000004147984 */ /* 0x000e620000000800 */
[----:B----4-:R-:W-:-:S03]  /*0340*/  FFMA R27, R8, R23, R27 ;  /* 0x00000017081b7223 */ /* 0x010fc6000000001b */
[----:B------:R-:W2:Y:S01]  /*0350*/  LDS R23, [R4+0xa00] ;  /* 0x000a000004177984 */ /* 0x000ea20000000800 */
[----:B-----5:R-:W-:-:S04]  /*0360*/  FFMA R22, R22, R9, R27 ;  /* 0x0000000916167223 */ /* 0x020fc8000000001b */
[----:B------:R-:W-:Y:S02]  /*0370*/  FFMA R25, R25, R10, R22 ;  /* 0x0000000a19197223 */ /* 0x000fe40000000016 */
[----:B------:R-:W-:Y:S02]  /*0380*/  LDS R22, [R4+0xd00] ;  /* 0x000d000004167984 */ /* 0x000fe40000000800 */
[----:B------:R-:W-:Y:S02]  /*0390*/  FFMA R27, R24, R11, R25 ;  /* 0x0000000b181b7223 */ /* 0x000fe40000000019 */
[----:B------:R-:W-:Y:S04]  /*03a0*/  LDS R25, [R4+0xc00] ;  /* 0x000c000004197984 */ /* 0x000fe80000000800 */
[----:B------:R-:W3:Y:S04]  /*03b0*/  LDS.128 R8, [R7+0x30] ;  /* 0x0000300007087984 */ /* 0x000ee80000000c00 */
[----:B------:R-:W-:Y:S01]  /*03c0*/  LDS R24, [R4+0xf00] ;  /* 0x000f000004187984 */ /* 0x000fe20000000800 */
[----:B0-----:R-:W-:-:S03]  /*03d0*/  FFMA R27, R12, R21, R27 ;  /* 0x000000150c1b7223 */ /* 0x001fc6000000001b */
[----:B------:R-:W0:Y:S01]  /*03e0*/  LDS R21, [R4+0xe00] ;  /* 0x000e000004157984 */ /* 0x000e220000000800 */
[----:B-1----:R-:W-:-:S04]  /*03f0*/  FFMA R20, R20, R13, R27 ;  /* 0x0000000d14147223 */ /* 0x002fc8000000001b */
[----:B--2---:R-:W-:Y:S02]  /*0400*/  FFMA R23, R23, R14, R20 ;  /* 0x0000000e17177223 */ /* 0x004fe40000000014 */
[----:B------:R-:W-:Y:S02]  /*0410*/  LDS R20, [R4+0x1100] ;  /* 0x0011000004147984 */ /* 0x000fe40000000800 */
[----:B------:R-:W-:Y:S02]  /*0420*/  FFMA R27, R26, R15, R23 ;  /* 0x0000000f1a1b7223 */ /* 0x000fe40000000017 */
[----:B------:R-:W-:Y:S04]  /*0430*/  LDS R23, [R4+0x1000] ;  /* 0x0010000004177984 */ /* 0x000fe80000000800 */
[----:B------:R-:W1:Y:S04]  /*0440*/  LDS.128 R12, [R7+0x40] ;  /* 0x00004000070c7984 */ /* 0x000e680000000c00 */
[----:B------:R-:W-:Y:S01]  /*0450*/  LDS R26, [R4+0x1300] ;  /* 0x00130000041a7984 */ /* 0x000fe20000000800 */
[----:B---3--:R-:W-:-:S03]  /*0460*/  FFMA R27, R8, R25, R27 ;  /* 0x00000019081b7223 */ /* 0x008fc6000000001b */
[----:B------:R-:W2:Y:S01]  /*0470*/  LDS R25, [R4+0x1200] ;  /* 0x0012000004197984 */ /* 0x000ea20000000800 */
[----:B------:R-:W-:-:S04]  /*0480*/  FFMA R22, R22, R9, R27 ;  /* 0x0000000916167223 */ /* 0x000fc8000000001b */
[----:B0-----:R-:W-:Y:S02]  /*0490*/  FFMA R21, R21, R10, R22 ;  /* 0x0000000a15157223 */ /* 0x001fe40000000016 */
[----:B------:R-:W-:Y:S02]  /*04a0*/  LDS R22, [R4+0x1500] ;  /* 0x0015000004167984 */ /* 0x000fe40000000800 */
[----:B------:R-:W-:Y:S02]  /*04b0*/  FFMA R27, R24, R11, R21 ;  /* 0x0000000b181b7223 */ /* 0x000fe40000000015 */
[----:B------:R-:W-:Y:S04]  /*04c0*/  LDS R21, [R4+0x1400] ;  /* 0x0014000004157984 */ /* 0x000fe80000000800 */
[----:B------:R-:W0:Y:S04]  /*04d0*/  LDS.128 R8, [R7+0x50] ;  /* 0x0000500007087984 */ /* 0x000e280000000c00 */
[----:B------:R-:W-:Y:S01]  /*04e0*/  LDS R24, [R4+0x1700] ;  /* 0x0017000004187984 */ /* 0x000fe20000000800 */
[----:B-1----:R-:W-:-:S03]  /*04f0*/  FFMA R27, R12, R23, R27 ;  /* 0x000000170c1b7223 */ /* 0x002fc6000000001b */
[----:B------:R-:W1:Y:S01]  /*0500*/  LDS R23, [R4+0x1600] ;  /* 0x0016000004177984 */ /* 0x000e620000000800 */
[----:B------:R-:W-:-:S04]  /*0510*/  FFMA R20, R20, R13, R27 ;  /* 0x0000000d14147223 */ /* 0x000fc8000000001b */
[----:B--2---:R-:W-:Y:S02]  /*0520*/  FFMA R25, R25, R14, R20 ;  /* 0x0000000e19197223 */ /* 0x004fe40000000014 */
[----:B------:R-:W-:Y:S02]  /*0530*/  LDS R20, [R4+0x1900] ;  /* 0x0019000004147984 */ /* 0x000fe40000000800 */
[----:B------:R-:W-:Y:S02]  /*0540*/  FFMA R27, R26, R15, R25 ;  /* 0x0000000f1a1b7223 */ /* 0x000fe40000000019 */
[----:B------:R-:W-:Y:S04]  /*0550*/  LDS R25, [R4+0x1800] ;  /* 0x0018000004197984 */ /* 0x000fe80000000800 */
[----:B------:R-:W2:Y:S04]  /*0560*/  LDS.128 R12, [R7+0x60] ;  /* 0x00006000070c7984 */ /* 0x000ea80000000c00 */
[----:B------:R-:W-:Y:S01]  /*0570*/  LDS R26, [R4+0x1b00] ;  /* 0x001b0000041a7984 */ /* 0x000fe20000000800 */
[----:B0-----:R-:W-:-:S03]  /*0580*/  FFMA R27, R8, R21, R27 ;  /* 0x00000015081b7223 */ /* 0x001fc6000000001b */
[----:B------:R-:W0:Y:S01]  /*0590*/  LDS R21, [R4+0x1a00] ;  /* 0x001a000004157984 */ /* 0x000e220000000800 */
[----:B------:R-:W-:-:S04]  /*05a0*/  FFMA R22, R22, R9, R27 ;  /* 0x0000000916167223 */ /* 0x000fc8000000001b */
[----:B-1----:R-:W-:Y:S02]  /*05b0*/  FFMA R23, R23, R10, R22 ;  /* 0x0000000a17177223 */ /* 0x002fe40000000016 */
[----:B------:R-:W-:Y:S02]  /*05c0*/  LDS R22, [R4+0x1d00] ;  /* 0x001d000004167984 */ /* 0x000fe40000000800 */
[----:B------:R-:W-:Y:S02]  /*05d0*/  FFMA R27, R24, R11, R23 ;  /* 0x0000000b181b7223 */ /* 0x000fe40000000017 */
[----:B------:R-:W-:Y:S04]  /*05e0*/  LDS R23, [R4+0x1c00] ;  /* 0x001c000004177984 */ /* 0x000fe80000000800 */
[----:B------:R-:W1:Y:S04]  /*05f0*/  LDS.128 R8, [R7+0x70] ;  /* 0x0000700007087984 */ /* 0x000e680000000c00 */
[----:B------:R-:W-:Y:S01]  /*0600*/  LDS R24, [R4+0x1f00] ;  /* 0x001f000004187984 */ /* 0x000fe20000000800 */
[----:B--2---:R-:W-:-:S03]  /*0610*/  FFMA R27, R12, R25, R27 ;  /* 0x000000190c1b7223 */ /* 0x004fc6000000001b */
        /* <DEDUP_REMOVED lines=55> */
[----:B------:R-:W-:-:S03]  /*0990*/  FFMA R12, R20, R13, R27 ;  /* 0x0000000d140c7223 */ /* 0x000fc6000000001b */
[----:B------:R-:W3:Y:S01]  /*09a0*/  LDS R20, [R4+0x3700] ;  /* 0x0037000004147984 */ /* 0x000ee20000000800 */
[----:B0-----:R-:W-:-:S04]  /*09b0*/  FFMA R21, R21, R14, R12 ;  /* 0x0000000e15157223 */ /* 0x001fc8000000000c */
[----:B------:R-:W-:Y:S02]  /*09c0*/  FFMA R27, R26, R15, R21 ;  /* 0x0000000f1a1b7223 */ /* 0x000fe40000000015 */
[----:B------:R-:W-:Y:S04]  /*09d0*/  LDS R21, [R4+0x3800] ;  /* 0x0038000004157984 */ /* 0x000fe80000000800 */
[----:B------:R-:W0:Y:S01]  /*09e0*/  LDS.128 R12, [R7+0xe0] ;  /* 0x0000e000070c7984 */ /* 0x000e220000000c00 */
[----:B-1----:R-:W-:-:S04]  /*09f0*/  FFMA R23, R8, R23, R27 ;  /* 0x0000001708177223 */ /* 0x002fc8000000001b */
[----:B------:R-:W-:Y:S02]  /*0a00*/  FFMA R22, R22, R9, R23 ;  /* 0x0000000916167223 */ /* 0x000fe40000000017 */
[----:B------:R-:W1:Y:S02]  /*0a10*/  LDS R23, [R4+0x3a00] ;  /* 0x003a000004177984 */ /* 0x000e640000000800 */
[----:B--2---:R-:W-:Y:S02]  /*0a20*/  FFMA R25, R25, R10, R22 ;  /* 0x0000000a19197223 */ /* 0x004fe40000000016 */
[----:B------:R-:W2:Y:S02]  /*0a30*/  LDS R22, [R4+0x3b00] ;  /* 0x003b000004167984 */ /* 0x000ea40000000800 */
[----:B---3--:R-:W-:Y:S02]  /*0a40*/  FFMA R27, R20, R11, R25 ;  /* 0x0000000b141b7223 */ /* 0x008fe40000000019 */
[----:B------:R-:W-:Y:S04]  /*0a50*/  LDS R25, [R4+0x3c00] ;  /* 0x003c000004197984 */ /* 0x000fe80000000800 */
[----:B------:R-:W3:Y:S04]  /*0a60*/  LDS.128 R8, [R7+0xf0] ;  /* 0x0000f00007087984 */ /* 0x000ee80000000c00 */
[----:B------:R-:W4:Y:S01]  /*0a70*/  LDS R20, [R4+0x3d00] ;  /* 0x003d000004147984 */ /* 0x000f220000000800 */
[----:B0-----:R-:W-:-:S03]  /*0a80*/  FFMA R27, R12, R21, R27 ;  /* 0x000000150c1b7223 */ /* 0x001fc6000000001b */
[----:B------:R-:W0:Y:S04]  /*0a90*/  LDS R21, [R4+0x3e00] ;  /* 0x003e000004157984 */ /* 0x000e280000000800 */
[----:B------:R-:W5:Y:S01]  /*0aa0*/  LDS R12, [R4+0x3f00] ;  /* 0x003f0000040c7984 */ /* 0x000f620000000800 */
[----:B------:R-:W-:-:S04]  /*0ab0*/  FFMA R24, R24, R13, R27 ;  /* 0x0000000d18187223 */ /* 0x000fc8000000001b */
[----:B-1----:R-:W-:Y:S01]  /*0ac0*/  FFMA R23, R23, R14, R24 ;  /* 0x0000000e17177223 */ /* 0x002fe20000000018 */
[----:B------:R-:W-:-:S03]  /*0ad0*/  UIADD3 UR4, UPT, UPT, UR4, 0x1, URZ ;  /* 0x0000000104047890 */ /* 0x000fc6000fffe0ff */
[----:B--2---:R-:W-:Y:S01]  /*0ae0*/  FFMA R15, R22, R15, R23 ;  /* 0x0000000f160f7223 */ /* 0x004fe20000000017 */
[----:B------:R-:W-:-:S03]  /*0af0*/  UISETP.NE.AND UP0, UPT, UR4, 0x7, UPT ;  /* 0x000000070400788c */ /* 0x000fc6000bf05270 */
[----:B---3--:R-:W-:-:S04]  /*0b00*/  FFMA R15, R8, R25, R15 ;  /* 0x00000019080f7223 */ /* 0x008fc8000000000f */
[----:B----4-:R-:W-:Y:S01]  /*0b10*/  FFMA R20, R20, R9, R15 ;  /* 0x0000000914147223 */ /* 0x010fe2000000000f */
[----:B------:R-:W-:Y:S01]  /*0b20*/  BAR.SYNC.DEFER_BLOCKING 0x0 ;  /* 0x0000000000007b1d */ /* 0x000fe20000010000 */
[----:B------:R-:W-:Y:S02]  /*0b30*/  IADD3 R0, P0, PT, R0, 0x100, RZ ;  /* 0x0000010000007810 */ /* 0x000fe40007f1e0ff */
[----:B------:R-:W-:Y:S02]  /*0b40*/  IADD3 R3, PT, PT, R3, 0x7000, RZ ;  /* 0x0000700003037810 */ /* 0x000fe40007ffe0ff */
[----:B------:R-:W-:Y:S01]  /*0b50*/  IADD3.X R5, PT, PT, RZ, R5, RZ, P0, !PT ;  /* 0x00000005ff057210 */ /* 0x000fe200007fe4ff */
[----:B0-----:R-:W-:-:S04]  /*0b60*/  FFMA R21, R21, R10, R20 ;  /* 0x0000000a15157223 */ /* 0x001fc80000000014 */
[----:B-----5:R-:W-:Y:S01]  /*0b70*/  FFMA R21, R12, R11, R21 ;  /* 0x0000000b0c157223 */ /* 0x020fe20000000015 */
[----:B------:R-:W-:Y:S06]  /*0b80*/  BRA.U UP0, `(.L_x_0) ;  /* 0xfffffff500847547 */ /* 0x000fec000b83ffff */
[----:B------:R-:W0:Y:S01]  /*0b90*/  LDC.64 R2, c[0x0][0x390] ;  /* 0x0000e400ff027b82 */ /* 0x000e220000000a00 */
[----:B------:R-:W-:-:S04]  /*0ba0*/  IMAD R17, R17, 0x1c0, R16 ;  /* 0x000001c011117824 */ /* 0x000fc800078e0210 */
[----:B0-----:R-:W-:-:S05]  /*0bb0*/  IMAD.WIDE.U32 R2, R17, 0x4, R2 ;  /* 0x0000000411027825 */ /* 0x001fca00078e0002 */
[----:B------:R-:W-:Y:S01]  /*0bc0*/  STG.E desc[UR8][R2.64], R21 ;  /* 0x0000001502007986 */ /* 0x000fe2000c101908 */
[----:B------:R-:W-:Y:S05]  /*0bd0*/  EXIT ;  /* 0x000000000000794d */ /* 0x000fea0003800000 */
.L_x_1:
[----:B------:R-:W-:-:S00]  /*0be0*/  BRA `(.L_x_1) ;  /* 0xfffffffc00fc7947 */ /* 0x000fc0000383ffff */
[----:B------:R-:W-:-:S00]  /*0bf0*/  NOP ;  /* 0x0000000000007918 */ /* 0x000fc00000000000 */
        /* <DEDUP_REMOVED lines=8> */
.L_x_4:


//--------------------- .text._Z15MatrixMulKernelPfS_S_ --------------------------
	.section	.text._Z15MatrixMulKernelPfS_S_,"ax",@progbits
	.align	128
        .global         _Z15MatrixMulKernelPfS_S_
        .type           _Z15MatrixMulKernelPfS_S_,@function
        .size           _Z15MatrixMulKernelPfS_S_,(.L_x_5 - _Z15MatrixMulKernelPfS_S_)
        .other          _Z15MatrixMulKernelPfS_S_,@"STO_CUDA_ENTRY STV_DEFAULT"
_Z15MatrixMulKernelPfS_S_:
.text._Z15MatrixMulKernelPfS_S_:
[----:B------:R-:W-:Y:S01]  /*0000*/  LDC R1, c[0x0][0x37c] ;  /* 0x0000df00ff017b82 */ /* 0x000fe20000000800 */
[----:B------:R-:W0:Y:S07]  /*0010*/  S2R R3, SR_TID.X ;  /* 0x0000000000037919 */ /* 0x000e2e0000002100 */
[----:B------:R-:W1:Y:S01]  /*0020*/  LDC R7, c[0x0][0x364] ;  /* 0x0000d900ff077b82 */ /* 0x000e620000000800 */
[----:B------:R-:W1:Y:S07]  /*0030*/  S2R R2, SR_TID.Y ;  /* 0x0000000000027919 */ /* 0x000e6e0000002200 */
[----:B------:R-:W0:Y:S08]  /*0040*/  S2UR UR5, SR_CTAID.X ;  /* 0x00000000000579c3 */ /* 0x000e300000002500 */
[----:B------:R-:W0:Y:S08]  /*0050*/  LDC R0, c[0x0][0x360] ;  /* 0x0000d800ff007b82 */ /* 0x000e300000000800 */
[----:B------:R-:W1:Y:S01]  /*0060*/  S2UR UR4, SR_CTAID.Y ;  /* 0x00000000000479c3 */ /* 0x000e620000002600 */
[----:B0-----:R-:W-:-:S05]  /*0070*/  IMAD R0, R0, UR5, R3 ;  /* 0x0000000500007c24 */ /* 0x001fca000f8e0203 */
[----:B------:R-:W-:Y:S01]  /*0080*/  ISETP.GT.AND P0, PT, R0, 0x1bf, PT ;  /* 0x000001bf0000780c */ /* 0x000fe20003f04270 */
[----:B-1----:R-:W-:-:S05]  /*0090*/  IMAD R7, R7, UR4, R2 ;  /* 0x0000000407077c24 */ /* 0x002fca000f8e0202 */
[----:B------:R-:W-:-:S13]  /*00a0*/  ISETP.GT.U32.OR P0, PT, R7, 0x1bf, P0 ;  /* 0x000001bf0700780c */ /* 0x000fda0000704470 */
[----:B------:R-:W-:Y:S05]  /*00b0*/  @P0 EXIT ;  /* 0x000000000000094d */ /* 0x000fea0003800000 */
[----:B------:R-:W0:Y:S01]  /*00c0*/  LDC.64 R2, c[0x0][0x380] ;  /* 0x0000e000ff027b82 */ /* 0x000e220000000a00 */
[----:B------:R-:W1:Y:S01]  /*00d0*/  LDCU.64 UR6, c[0x0][0x388] ;  /* 0x00007100ff0677ac */ /* 0x000e620008000a00 */
[----:B------:R-:W-:Y:S02]  /*00e0*/  IMAD R7, R7, 0x1c0, RZ ;  /* 0x000001c007077824 */ /* 0x000fe400078e02ff */
[----:B------:R-:W-:Y:S01]  /*00f0*/  HFMA2 R14, -RZ, RZ, 0, 0 ;  /* 0x00000000ff0e7431 */ /* 0x000fe200000001ff */
[----:B------:R-:W-:Y:S01]  /*0100*/  MOV R6, R0 ;  /* 0x0000000000067202 */ /* 0x000fe20000000f00 */
[----:B------:R-:W2:Y:S01]  /*0110*/  LDCU.64 UR8, c[0x0][0x358] ;  /* 0x00006b00ff0877ac */ /* 0x000ea20008000a00 */
[----:B------:R-:W-:Y:S01]  /*0120*/  UMOV UR4, URZ ;  /* 0x000000ff00047c82 */ /* 0x000fe20008000000 */
[----:B-1----:R-:W-:-:S04]  /*0130*/  UIADD3 UR5, UP0, UPT, UR6, 0x3800, URZ ;  /* 0x0000380006057890 */ /* 0x002fc8000ff1e0ff */
[----:B------:R-:W-:Y:S01]  /*0140*/  UIADD3.X UR6, UPT, UPT, URZ, UR7, URZ, UP0, !UPT ;  /* 0x00000007ff067290 */ /* 0x000fe200087fe4ff */
[----:B0-----:R-:W-:-:S03]  /*0150*/  IMAD.WIDE.U32 R2, R7, 0x4, R2 ;  /* 0x0000000407027825 */ /* 0x001fc600078e0002 */
[----:B------:R-:W-:-:S04]  /*0160*/  IADD3 R4, P0, PT, R2, 0x20, RZ ;  /* 0x0000002002047810 */ /* 0x000fc80007f1e0ff */
[----:B--2---:R-:W-:-:S09]  /*0170*/  IADD3.X R5, PT, PT, RZ, R3, RZ, P0, !PT ;  /* 0x00000003ff057210 */ /* 0x004fd200007fe4ff */
.L_x_2:
[----:B------:R-:W-:Y:S01]  /*0180*/  MOV R2, UR5 ;  /* 0x0000000500027c02 */ /* 0x000fe20008000f00 */
[----:B------:R-:W2:Y:S01]  /*0190*/  LDG.E R15, desc[UR8][R4.64+-0x20] ;  /* 0xffffe008040f7981 */ /* 0x000ea2000c1e1900 */
[----:B------:R-:W-:-:S03]  /*01a0*/  MOV R3, UR6 ;  /* 0x0000000600037c02 */ /* 0x000fc60008000f00 */
[----:B------:R-:W3:Y:S01]  /*01b0*/  LDG.E R24, desc[UR8][R4.64+-0x1c] ;  /* 0xffffe40804187981 */ /* 0x000ee2000c1e1900 */
[----:B------:R-:W-:-:S03]  /*01c0*/  IMAD.WIDE R2, R6, 0x4, R2 ;  /* 0x0000000406027825 */ /* 0x000fc600078e0202 */
[----:B------:R-:W4:Y:S04]  /*01d0*/  LDG.E R19, desc[UR8][R4.64+-0x18] ;  /* 0xffffe80804137981 */ /* 0x000f28000c1e1900 */
[----:B------:R-:W2:Y:S04]  /*01e0*/  LDG.E R16, desc[UR8][R2.64+-0x3800] ;  /* 0xffc8000802107981 */ /* 0x000ea8000c1e1900 */
[----:B------:R-:W3:Y:S04]  /*01f0*/  LDG.E R25, desc[UR8][R2.64+-0x3100] ;  /* 0xffcf000802197981 */ /* 0x000ee8000c1e1900 */
[----:B------:R-:W4:Y:S04]  /*0200*/  LDG.E R18, desc[UR8][R2.64+-0x2a00] ;  /* 0xffd6000802127981 */ /* 0x000f28000c1e1900 */
[----:B------:R-:W5:Y:S04]  /*0210*/  LDG.E R20, desc[UR8][R4.64+-0x14] ;  /* 0xffffec0804147981 */ /* 0x000f68000c1e1900 */
        /* <DEDUP_REMOVED lines=11> */
[----:B------:R-:W5:Y:S01]  /*02d0*/  LDG.E R26, desc[UR8][R4.64+0x1c] ;  /* 0x00001c08041a7981 */ /* 0x000f62000c1e1900 */
[----:B--2---:R-:W-:-:S03]  /*02e0*/  FFMA R15, R15, R16, R14 ;  /* 0x000000100f0f7223 */ /* 0x004fc6000000000e */
[----:B------:R-:W2:Y:S01]  /*02f0*/  LDG.E R16, desc[UR8][R4.64] ;  /* 0x0000000804107981 */ /* 0x000ea2000c1e1900 */
[----:B---3--:R-:W-:-:S03]  /*0300*/  FFMA R24, R24, R25, R15 ;  /* 0x0000001918187223 */ /* 0x008fc6000000000f */
[----:B------:R-:W3:Y:S01]  /*0310*/  LDG.E R14, desc[UR8][R4.64+0x4] ;  /* 0x00000408040e7981 */ /* 0x000ee2000c1e1900 */
[----:B----4-:R-:W-:-:S03]  /*0320*/  FFMA R25, R19, R18, R24 ;  /* 0x0000001213197223 */ /* 0x010fc60000000018 */
[----:B------:R-:W3:Y:S04]  /*0330*/  LDG.E R15, desc[UR8][R2.64+0x700] ;  /* 0x00070008020f7981 */ /* 0x000ee8000c1e1900 */
[----:B------:R-:W4:Y:S01]  /*0340*/  LDG.E R18, desc[UR8][R4.64+0x8] ;  /* 0x0000080804127981 */ /* 0x000f22000c1e1900 */
[----:B-----5:R-:W-:-:S03]  /*0350*/  FFMA R25, R20, R21, R25 ;  /* 0x0000001514197223 */ /* 0x020fc60000000019 */
[----:B------:R-:W4:Y:S04]  /*0360*/  LDG.E R19, desc[UR8][R2.64+0xe00] ;  /* 0x000e000802137981 */ /* 0x000f28000c1e1900 */
[----:B------:R-:W5:Y:S01]  /*0370*/  LDG.E R20, desc[UR8][R4.64+0xc] ;  /* 0x00000c0804147981 */ /* 0x000f62000c1e1900 */
[----:B------:R-:W-:-:S03]  /*0380*/  FFMA R25, R22, R23, R25 ;  /* 0x0000001716197223 */ /* 0x000fc60000000019 */
[----:B------:R-:W5:Y:S04]  /*0390*/  LDG.E R21, desc[UR8][R2.64+0x1500] ;  /* 0x0015000802157981 */ /* 0x000f68000c1e1900 */
[----:B------:R-:W5:Y:S04]  /*03a0*/  LDG.E R22, desc[UR8][R4.64+0x10] ;  /* 0x0000100804167981 */ /* 0x000f68000c1e1900 */
[----:B------:R-:W5:Y:S01]  /*03b0*/  LDG.E R23, desc[UR8][R2.64+0x1c00] ;  /* 0x001c000802177981 */ /* 0x000f62000c1e1900 */
[----:B------:R-:W-:-:S03]  /*03c0*/  FFMA R28, R12, R13, R25 ;  /* 0x0000000d0c1c7223 */ /* 0x000fc60000000019 */
[----:B------:R-:W5:Y:S04]  /*03d0*/  LDG.E R24, desc[UR8][R4.64+0x14] ;  /* 0x0000140804187981 */ /* 0x000f68000c1e1900 */
[----:B------:R-:W5:Y:S04]  /*03e0*/  LDG.E R25, desc[UR8][R2.64+0x2300] ;  /* 0x0023000802197981 */ /* 0x000f68000c1e1900 */
[----:B------:R0:W5:Y:S04]  /*03f0*/  LDG.E R13, desc[UR8][R4.64+0x18] ;  /* 0x00001808040d7981 */ /* 0x000168000c1e1900 */
[----:B------:R-:W5:Y:S01]  /*0400*/  LDG.E R12, desc[UR8][R2.64+0x2a00] ;  /* 0x002a0008020c7981 */ /* 0x000f62000c1e1900 */
[----:B------:R-:W-:-:S04]  /*0410*/  FFMA R9, R9, R8, R28 ;  /* 0x0000000809097223 */ /* 0x000fc8000000001c */
[----:B------:R-:W-:Y:S01]  /*0420*/  FFMA R9, R10, R11, R9 ;  /* 0x0000000b0a097223 */ /* 0x000fe20000000009 */
[----:B------:R-:W-:-:S04]  /*0430*/  UIADD3 UR4, UPT, UPT, UR4, 0x10, URZ ;  /* 0x0000001004047890 */ /* 0x000fc8000fffe0ff */
[----:B------:R-:W-:Y:S01]  /*0440*/  UISETP.NE.AND UP0, UPT, UR4, 0x1c0, UPT ;  /* 0x000001c00400788c */ /* 0x000fe2000bf05270 */
[----:B0-----:R-:W-:Y:S02]  /*0450*/  IADD3 R4, P0, PT, R4, 0x40, RZ ;  /* 0x0000004004047810 */ /* 0x001fe40007f1e0ff */
[----:B------:R-:W-:Y:S02]  /*0460*/  IADD3 R6, PT, PT, R6, 0x1c00, RZ ;  /* 0x00001c0006067810 */ /* 0x000fe40007ffe0ff */
[----:B------:R-:W-:Y:S01]  /*0470*/  IADD3.X R5, PT, PT, RZ, R5, RZ, P0, !PT ;  /* 0x00000005ff057210 */ /* 0x000fe200007fe4ff */
[----:B--2---:R-:W-:-:S04]  /*0480*/  FFMA R9, R16, R17, R9 ;  /* 0x0000001110097223 */ /* 0x004fc80000000009 */
[----:B---3--:R-:W-:-:S04]  /*0490*/  FFMA R9, R14, R15, R9 ;  /* 0x0000000f0e097223 */ /* 0x008fc80000000009 */
[----:B----4-:R-:W-:-:S04]  /*04a0*/  FFMA R9, R18, R19, R9 ;  /* 0x0000001312097223 */ /* 0x010fc80000000009 */
[----:B-----5:R-:W-:-:S04]  /*04b0*/  FFMA R9, R20, R21, R9 ;  /* 0x0000001514097223 */ /* 0x020fc80000000009 */
[----:B------:R-:W-:-:S04]  /*04c0*/  FFMA R9, R22, R23, R9 ;  /* 0x0000001716097223 */ /* 0x000fc80000000009 */
[----:B------:R-:W-:-:S04]  /*04d0*/  FFMA R24, R24, R25, R9 ;  /* 0x0000001918187223 */ /* 0x000fc80000000009 */
[----:B------:R-:W-:-:S04]  /*04e0*/  FFMA R13, R13, R12, R24 ;  /* 0x0000000c0d0d7223 */ /* 0x000fc80000000018 */
[----:B------:R-:W-:Y:S01]  /*04f0*/  FFMA R14, R26, R27, R13 ;  /* 0x0000001b1a0e7223 */ /* 0x000fe2000000000d */
[----:B------:R-:W-:Y:S06]  /*0500*/  BRA.U UP0, `(.L_x_2) ;  /* 0xfffffffd001c7547 */ /* 0x000fec000b83ffff */
[----:B------:R-:W0:Y:S01]  /*0510*/  LDC.64 R2, c[0x0][0x390] ;  /* 0x0000e400ff027b82 */ /* 0x000e220000000a00 */
[----:B------:R-:W-:-:S05]  /*0520*/  IADD3 R7, PT, PT, R0, R7, RZ ;  /* 0x0000000700077210 */ /* 0x000fca0007ffe0ff */
[----:B0-----:R-:W-:-:S05]  /*0530*/  IMAD.WIDE R2, R7, 0x4, R2 ;  /* 0x0000000407027825 */ /* 0x001fca00078e0202 */
[----:B------:R-:W-:Y:S01]  /*0540*/  STG.E desc[UR8][R2.64], R14 ;  /* 0x0000000e02007986 */ /* 0x000fe2000c101908 */
[----:B------:R-:W-:Y:S05]  /*0550*/  EXIT ;  /* 0x000000000000794d */ /* 0x000fea0003800000 */
.L_x_3:
        /* <DEDUP_REMOVED lines=10> */
.L_x_5:


//--------------------- .nv.shared._Z20MatrixMulTiledKernelPfS_S_ --------------------------
	.section	.nv.shared._Z20MatrixMulTiledKernelPfS_S_,"aw",@nobits
	.sectionflags	@""
	.align	4
.nv.shared._Z20MatrixMulTiledKernelPfS_S_:
	.zero		33792


//--------------------- .nv.shared.reserved.0     --------------------------
	.section	.nv.shared.reserved.0,"aw",@nobits
	.weak		__nv_reservedSMEM_offset_0_alias
	.size		__nv_reservedSMEM_offset_0_alias, 0, 64
	.other		__nv_reservedSMEM_offset_0_alias,@"STO_CUDA_RESERVED_SHARED STV_DEFAULT"
__nv_reservedSMEM_offset_0_alias:
	.zero		0
	.zero		64


//--------------------- .nv.constant0._Z20MatrixMulTiledKernelPfS_S_ --------------------------
	.section	.nv.constant0._Z20MatrixMulTiledKernelPfS_S_,"a",@progbits
	.sectionflags	@""
	.align	4
.nv.constant0._Z20MatrixMulTiledKernelPfS_S_:
	.zero		920


//--------------------- .nv.constant0._Z15MatrixMulKernelPfS_S_ --------------------------
	.section	.nv.constant0._Z15MatrixMulKernelPfS_S_,"a",@progbits
	.sectionflags	@""
	.align	4
.nv.constant0._Z15MatrixMulKernelPfS_S_:
	.zero		920


//--------------------- SYMBOLS --------------------------

	.type		.nv.reservedSmem.offset0,@object
	.size		.nv.reservedSmem.offset0,0x4
	.type		.nv.reservedSmem.cap,@object
	.size		.nv.reservedSmem.cap,0x4
